	.headerflags	@"EF_CUDA_TEXMODE_UNIFIED EF_CUDA_64BIT_ADDRESS EF_CUDA_ACCELERATORS EF_CUDA_SM90 EF_CUDA_VIRTUAL_SM(EF_CUDA_SM90)"
	.elftype	@"ET_EXEC"


//--------------------- .nv.info                  --------------------------
	.section	.nv.info,"",@"SHT_CUDA_INFO"
	.align	4


	//----- nvinfo : EIATTR_REGCOUNT
	.align		4
        /*0000*/ 	.byte	0x04, 0x2f
        /*0002*/ 	.short	(.L_3 - .L_2)
	.align		4
.L_2:
        /*0004*/ 	.word	index@(triton_poi_fused__native_batch_norm_legit_no_training_add_43)
        /*0008*/ 	.word	0x0000001a


	//----- nvinfo : EIATTR_MIN_STACK_SIZE
	.align		4
.L_3:
        /*000c*/ 	.byte	0x04, 0x12
        /*000e*/ 	.short	(.L_5 - .L_4)
	.align		4
.L_4:
        /*0010*/ 	.word	index@(triton_poi_fused__native_batch_norm_legit_no_training_add_43)
        /*0014*/ 	.word	0x00000000


	//----- nvinfo : EIATTR_FRAME_SIZE
	.align		4
.L_5:
        /*0018*/ 	.byte	0x04, 0x11
        /*001a*/ 	.short	(.L_7 - .L_6)
	.align		4
.L_6:
        /*001c*/ 	.word	index@(triton_poi_fused__native_batch_norm_legit_no_training_add_43)
        /*0020*/ 	.word	0x00000000


	//----- nvinfo : EIATTR_MIN_STACK_SIZE
	.align		4
.L_7:
        /*0024*/ 	.byte	0x04, 0x12
        /*0026*/ 	.short	(.L_9 - .L_8)
	.align		4
.L_8:
        /*0028*/ 	.word	index@(triton_poi_fused__native_batch_norm_legit_no_training_add_43)
        /*002c*/ 	.word	0x00000000
.L_9:


//--------------------- .nv.info.triton_poi_fused__native_batch_norm_legit_no_training_add_43 --------------------------
	.section	.nv.info.triton_poi_fused__native_batch_norm_legit_no_training_add_43,"",@"SHT_CUDA_INFO"
	.sectionflags	@""
	.align	4


	//----- nvinfo : EIATTR_CUDA_API_VERSION
	.align		4
        /*0000*/ 	.byte	0x04, 0x37
        /*0002*/ 	.short	(.L_11 - .L_10)
.L_10:
        /*0004*/ 	.word	0x0000007c


	//----- nvinfo : EIATTR_KPARAM_INFO
	.align		4
.L_11:
        /*0008*/ 	.byte	0x04, 0x17
        /*000a*/ 	.short	(.L_13 - .L_12)
.L_12:
        /*000c*/ 	.word	0x00000000
        /*0010*/ 	.short	0x0007
        /*0012*/ 	.short	0x0038
        /*0014*/ 	.byte	0x00, 0xf0, 0x11, 0x00


	//----- nvinfo : EIATTR_KPARAM_INFO
	.align		4
.L_13:
        /*0018*/ 	.byte	0x04, 0x17
        /*001a*/ 	.short	(.L_15 - .L_14)
.L_14:
        /*001c*/ 	.word	0x00000000
        /*0020*/ 	.short	0x0006
        /*0022*/ 	.short	0x0030
        /*0024*/ 	.byte	0x00, 0xf4, 0x21, 0x00


	//----- nvinfo : EIATTR_KPARAM_INFO
	.align		4
.L_15:
        /*0028*/ 	.byte	0x04, 0x17
        /*002a*/ 	.short	(.L_17 - .L_16)
.L_16:
        /*002c*/ 	.word	0x00000000
        /*0030*/ 	.short	0x0005
        /*0032*/ 	.short	0x0028
        /*0034*/ 	.byte	0x00, 0xf4, 0x21, 0x00


	//----- nvinfo : EIATTR_KPARAM_INFO
	.align		4
.L_17:
        /*0038*/ 	.byte	0x04, 0x17
        /*003a*/ 	.short	(.L_19 - .L_18)
.L_18:
        /*003c*/ 	.word	0x00000000
        /*0040*/ 	.short	0x0004
        /*0042*/ 	.short	0x0020
        /*0044*/ 	.byte	0x00, 0xf4, 0x21, 0x00


	//----- nvinfo : EIATTR_KPARAM_INFO
	.align		4
.L_19:
        /*0048*/ 	.byte	0x04, 0x17
        /*004a*/ 	.short	(.L_21 - .L_20)
.L_20:
        /*004c*/ 	.word	0x00000000
        /*0050*/ 	.short	0x0003
        /*0052*/ 	.short	0x0018
        /*0054*/ 	.byte	0x00, 0xf4, 0x21, 0x00


	//----- nvinfo : EIATTR_KPARAM_INFO
	.align		4
.L_21:
        /*0058*/ 	.byte	0x04, 0x17
        /*005a*/ 	.short	(.L_23 - .L_22)
.L_22:
        /*005c*/ 	.word	0x00000000
        /*0060*/ 	.short	0x0002
        /*0062*/ 	.short	0x0010
        /*0064*/ 	.byte	0x00, 0xf4, 0x21, 0x00


	//----- nvinfo : EIATTR_KPARAM_INFO
	.align		4
.L_23:
        /*0068*/ 	.byte	0x04, 0x17
        /*006a*/ 	.short	(.L_25 - .L_24)
.L_24:
        /*006c*/ 	.word	0x00000000
        /*0070*/ 	.short	0x0001
        /*0072*/ 	.short	0x0008
        /*0074*/ 	.byte	0x00, 0xf4, 0x21, 0x00


	//----- nvinfo : EIATTR_KPARAM_INFO
	.align		4
.L_25:
        /*0078*/ 	.byte	0x04, 0x17
        /*007a*/ 	.short	(.L_27 - .L_26)
.L_26:
        /*007c*/ 	.word	0x00000000
        /*0080*/ 	.short	0x0000
        /*0082*/ 	.short	0x0000
        /*0084*/ 	.byte	0x00, 0xf4, 0x21, 0x00


	//----- nvinfo : EIATTR_SPARSE_MMA_MASK
	.align		4
.L_27:
        /*0088*/ 	.byte	0x03, 0x50
        /*008a*/ 	.short	0x0000


	//----- nvinfo : EIATTR_MAXREG_COUNT
	.align		4
        /*008c*/ 	.byte	0x03, 0x1b
        /*008e*/ 	.short	0x00ff


	//----- nvinfo : EIATTR_EXIT_INSTR_OFFSETS
	.align		4
        /*0090*/ 	.byte	0x04, 0x1c
        /*0092*/ 	.short	(.L_29 - .L_28)


	//   ....[0]....
.L_28:
        /*0094*/ 	.word	0x00000430


	//   ....[1]....
        /*0098*/ 	.word	0x00000450


	//----- nvinfo : EIATTR_REQNTID
	.align		4
.L_29:
        /*009c*/ 	.byte	0x04, 0x10
        /*009e*/ 	.short	(.L_31 - .L_30)
.L_30:
        /*00a0*/ 	.word	0x00000080
        /*00a4*/ 	.word	0x00000001
        /*00a8*/ 	.word	0x00000001


	//----- nvinfo : EIATTR_CBANK_PARAM_SIZE
	.align		4
.L_31:
        /*00ac*/ 	.byte	0x03, 0x19
        /*00ae*/ 	.short	0x003c


	//----- nvinfo : EIATTR_PARAM_CBANK
	.align		4
        /*00b0*/ 	.byte	0x04, 0x0a
        /*00b2*/ 	.short	(.L_33 - .L_32)
	.align		4
.L_32:
        /*00b4*/ 	.word	index@(.nv.constant0.triton_poi_fused__native_batch_norm_legit_no_training_add_43)
        /*00b8*/ 	.short	0x0210
        /*00ba*/ 	.short	0x003c


	//----- nvinfo : EIATTR_SW_WAR
	.align		4
.L_33:
        /*00bc*/ 	.byte	0x04, 0x36
        /*00be*/ 	.short	(.L_35 - .L_34)
.L_34:
        /*00c0*/ 	.word	0x00000008
.L_35:


//--------------------- .nv.callgraph             --------------------------
	.section	.nv.callgraph,"",@"SHT_CUDA_CALLGRAPH"
	.align	4
	.sectionentsize	8
	.align		4
        /*0000*/ 	.word	0x00000000
	.align		4
        /*0004*/ 	.word	0xffffffff
	.align		4
        /*0008*/ 	.word	0x00000000
	.align		4
        /*000c*/ 	.word	0xfffffffe
	.align		4
        /*0010*/ 	.word	0x00000000
	.align		4
        /*0014*/ 	.word	0xfffffffd
	.align		4
        /*0018*/ 	.word	0x00000000
	.align		4
        /*001c*/ 	.word	0xfffffffc


//--------------------- .nv.constant4             --------------------------
	.section	.nv.constant4,"a",@progbits
	.align	8
	.align		8
.nv.constant4:
        /*0000*/ 	.dword	_$_str
	.align		8
        /*0008*/ 	.dword	_$_str_$_2


//--------------------- .text.triton_poi_fused__native_batch_norm_legit_no_training_add_43 --------------------------
	.section	.text.triton_poi_fused__native_batch_norm_legit_no_training_add_43,"ax",@progbits
	.align	128
        .global         triton_poi_fused__native_batch_norm_legit_no_training_add_43
        .type           triton_poi_fused__native_batch_norm_legit_no_training_add_43,@function
        .size           triton_poi_fused__native_batch_norm_legit_no_training_add_43,(.L_x_1 - triton_poi_fused__native_batch_norm_legit_no_training_add_43)
        .other          triton_poi_fused__native_batch_norm_legit_no_training_add_43,@"STO_CUDA_ENTRY STV_DEFAULT"
triton_poi_fused__native_batch_norm_legit_no_training_add_43:
.text.triton_poi_fused__native_batch_norm_legit_no_training_add_43:
[----:B------:R-:W0:Y:S01]  /*0000*/  LDC R1, c[0x0][0x28] ;  /* 0x00000a00ff017b82 */ /* 0x000e220000000800 */
[----:B------:R-:W1:Y:S07]  /*0010*/  S2R R0, SR_TID.X ;  /* 0x0000000000007919 */ /* 0x000e6e0000002100 */
[----:B------:R-:W2:Y:S01]  /*0020*/  LDC.64 R12, c[0x0][0x220] ;  /* 0x00008800ff0c7b82 */ /* 0x000ea20000000a00 */
[----:B------:R-:W-:Y:S01]  /*0030*/  CS2R R6, SRZ ;  /* 0x0000000000067805 */ /* 0x000fe2000001ff00 */
[----:B------:R-:W-:Y:S01]  /*0040*/  ULDC.64 UR4, c[0x0][0x208] ;  /* 0x0000820000047ab9 */ /* 0x000fe20000000a00 */
[----:B------:R-:W3:Y:S05]  /*0050*/  S2R R3, SR_CTAID.X ;  /* 0x0000000000037919 */ /* 0x000eea0000002500 */
[----:B------:R-:W4:Y:S08]  /*0060*/  LDC.64 R16, c[0x0][0x210] ;  /* 0x00008400ff107b82 */ /* 0x000f300000000a00 */
[----:B------:R-:W5:Y:S08]  /*0070*/  LDC.64 R18, c[0x0][0x218] ;  /* 0x00008600ff127b82 */ /* 0x000f700000000a00 */
[----:B------:R-:W5:Y:S01]  /*0080*/  LDC.64 R20, c[0x0][0x228] ;  /* 0x00008a00ff147b82 */ /* 0x000f620000000a00 */
[----:B-1----:R-:W-:-:S07]  /*0090*/  SHF.L.U32 R0, R0, 0x1, RZ ;  /* 0x0000000100007819 */ /* 0x002fce00000006ff */
[----:B------:R-:W1:Y:S01]  /*00a0*/  LDC.64 R22, c[0x0][0x230] ;  /* 0x00008c00ff167b82 */ /* 0x000e620000000a00 */
[----:B------:R-:W-:-:S04]  /*00b0*/  LOP3.LUT R0, R0, 0xfe, RZ, 0xc0, !PT ;  /* 0x000000fe00007812 */ /* 0x000fc800078ec0ff */
[----:B---3--:R-:W-:-:S03]  /*00c0*/  LEA R0, R3, R0, 0x8 ;  /* 0x0000000003007211 */ /* 0x008fc600078e40ff */
[----:B------:R-:W3:Y:S01]  /*00d0*/  LDC.64 R8, c[0x0][0x238] ;  /* 0x00008e00ff087b82 */ /* 0x000ee20000000a00 */
[C---:B------:R-:W-:Y:S01]  /*00e0*/  ISETP.GE.AND P4, PT, R0.reuse, 0xc00, PT ;  /* 0x00000c000000780c */ /* 0x040fe20003f86270 */
[----:B------:R-:W-:-:S05]  /*00f0*/  IMAD.HI R2, R0, 0x2aaaaaab, RZ ;  /* 0x2aaaaaab00027827 */ /* 0x000fca00078e02ff */
[----:B------:R-:W-:-:S04]  /*0100*/  SHF.R.U32.HI R3, RZ, 0x1f, R2 ;  /* 0x0000001fff037819 */ /* 0x000fc80000011602 */
[----:B------:R-:W-:-:S05]  /*0110*/  LEA.HI R3, R2, R3, RZ, 0x1d ;  /* 0x0000000302037211 */ /* 0x000fca00078fe8ff */
[----:B------:R-:W-:-:S04]  /*0120*/  IMAD R10, R3, -0x30, R0 ;  /* 0xffffffd0030a7824 */ /* 0x000fc800078e0200 */
[----:B--2---:R-:W-:-:S05]  /*0130*/  IMAD.WIDE R12, R10, 0x4, R12 ;  /* 0x000000040a0c7825 */ /* 0x004fca00078e020c */
[----:B------:R2:W3:Y:S01]  /*0140*/  @!P4 LDG.E.EL.64 R6, desc[UR4][R12.64] ;  /* 0x000000040c06c981 */ /* 0x0004e2000c2e1b00 */
[----:B------:R-:W-:Y:S02]  /*0150*/  CS2R R2, SRZ ;  /* 0x0000000000027805 */ /* 0x000fe4000001ff00 */
[----:B------:R-:W-:Y:S01]  /*0160*/  CS2R R4, SRZ ;  /* 0x0000000000047805 */ /* 0x000fe2000001ff00 */
[----:B----4-:R-:W-:-:S04]  /*0170*/  IMAD.WIDE R16, R0, 0x4, R16 ;  /* 0x0000000400107825 */ /* 0x010fc800078e0210 */
[C---:B-----5:R-:W-:Y:S01]  /*0180*/  IMAD.WIDE R18, R10.reuse, 0x4, R18 ;  /* 0x000000040a127825 */ /* 0x060fe200078e0212 */
[----:B------:R-:W4:Y:S01]  /*0190*/  @!P4 LDG.E.64 R2, desc[UR4][R16.64] ;  /* 0x000000041002c981 */ /* 0x000f22000c1e1b00 */
[----:B--2---:R-:W-:Y:S02]  /*01a0*/  CS2R R12, SRZ ;  /* 0x00000000000c7805 */ /* 0x004fe4000001ff00 */
[C---:B0-----:R-:W-:Y:S01]  /*01b0*/  IMAD.WIDE R20, R10.reuse, 0x4, R20 ;  /* 0x000000040a147825 */ /* 0x041fe200078e0214 */
[----:B------:R-:W4:Y:S03]  /*01c0*/  @!P4 LDG.E.EL.64 R4, desc[UR4][R18.64] ;  /* 0x000000041204c981 */ /* 0x000f26000c2e1b00 */
[----:B-1----:R-:W-:Y:S01]  /*01d0*/  IMAD.WIDE R22, R10, 0x4, R22 ;  /* 0x000000040a167825 */ /* 0x002fe200078e0216 */
[----:B------:R-:W-:Y:S02]  /*01e0*/  CS2R R10, SRZ ;  /* 0x00000000000a7805 */ /* 0x000fe4000001ff00 */
[----:B------:R-:W-:Y:S01]  /*01f0*/  CS2R R14, SRZ ;  /* 0x00000000000e7805 */ /* 0x000fe2000001ff00 */
[----:B------:R-:W2:Y:S01]  /*0200*/  @!P4 LDG.E.EL.64 R12, desc[UR4][R20.64] ;  /* 0x00000004140cc981 */ /* 0x000ea2000c2e1b00 */
[----:B---3--:R-:W-:-:S03]  /*0210*/  IMAD.WIDE R8, R0, 0x4, R8 ;  /* 0x0000000400087825 */ /* 0x008fc600078e0208 */
[----:B------:R-:W2:Y:S04]  /*0220*/  @!P4 LDG.E.EL.64 R10, desc[UR4][R22.64] ;  /* 0x00000004160ac981 */ /* 0x000ea8000c2e1b00 */
[----:B------:R0:W3:Y:S02]  /*0230*/  @!P4 LDG.E.64 R14, desc[UR4][R8.64] ;  /* 0x00000004080ec981 */ /* 0x0000e4000c1e1b00 */
[----:B0-----:R-:W-:Y:S01]  /*0240*/  HFMA2.MMA R8, -RZ, RZ, 1.625, 0 ;  /* 0x3e800000ff087435 */ /* 0x001fe200000001ff */
[----:B------:R-:W-:Y:S01]  /*0250*/  FADD R6, R6, 0.0010000000474974513054 ;  /* 0x3a83126f06067421 */ /* 0x000fe20000000000 */
[----:B------:R-:W-:-:S03]  /*0260*/  FADD R7, R7, 0.0010000000474974513054 ;  /* 0x3a83126f07077421 */ /* 0x000fc60000000000 */
[----:B------:R-:W0:Y:S08]  /*0270*/  MUFU.SQRT R16, R6 ;  /* 0x0000000600107308 */ /* 0x000e300000002000 */
[----:B------:R1:W5:Y:S01]  /*0280*/  MUFU.SQRT R17, R7 ;  /* 0x0000000700117308 */ /* 0x0003620000002000 */
[----:B----4-:R-:W-:Y:S01]  /*0290*/  FADD R3, -R5, R3 ;  /* 0x0000000305037221 */ /* 0x010fe20000000100 */
[----:B------:R-:W-:Y:S01]  /*02a0*/  FADD R2, -R4, R2 ;  /* 0x0000000204027221 */ /* 0x000fe20000000100 */
[----:B0-----:R-:W-:-:S02]  /*02b0*/  FSETP.GT.AND P0, PT, R16, 8.50705917302346158658e+37, PT ;  /* 0x7e8000001000780b */ /* 0x001fc40003f04000 */
[----:B------:R-:W-:Y:S01]  /*02c0*/  FSETP.GEU.AND P2, PT, R16, 1.175494350822287508e-38, PT ;  /* 0x008000001000780b */ /* 0x000fe20003f4e000 */
[----:B-1----:R-:W0:Y:S01]  /*02d0*/  LDC.64 R6, c[0x0][0x240] ;  /* 0x00009000ff067b82 */ /* 0x002e220000000a00 */
[C---:B------:R-:W-:Y:S02]  /*02e0*/  FSEL R9, R8.reuse, 1, P0 ;  /* 0x3f80000008097808 */ /* 0x040fe40000000000 */
[C---:B-----5:R-:W-:Y:S02]  /*02f0*/  FSETP.GT.AND P1, PT, R17.reuse, 8.50705917302346158658e+37, PT ;  /* 0x7e8000001100780b */ /* 0x060fe40003f24000 */
[----:B------:R-:W-:Y:S02]  /*0300*/  FSETP.GEU.AND P3, PT, R17, 1.175494350822287508e-38, PT ;  /* 0x008000001100780b */ /* 0x000fe40003f6e000 */
[----:B------:R-:W-:-:S03]  /*0310*/  FSEL R8, R8, 1, P1 ;  /* 0x3f80000008087808 */ /* 0x000fc60000800000 */
[----:B------:R-:W-:Y:S02]  /*0320*/  @P0 FMUL R16, R16, 0.25 ;  /* 0x3e80000010100820 */ /* 0x000fe40000400000 */
[----:B------:R-:W-:Y:S02]  /*0330*/  @!P2 FMUL R9, R9, 16777216 ;  /* 0x4b8000000909a820 */ /* 0x000fe40000400000 */
[----:B------:R-:W-:Y:S02]  /*0340*/  @!P2 FMUL R16, R16, 16777216 ;  /* 0x4b8000001010a820 */ /* 0x000fe40000400000 */
[----:B------:R-:W-:-:S04]  /*0350*/  @P1 FMUL R17, R17, 0.25 ;  /* 0x3e80000011111820 */ /* 0x000fc80000400000 */
[----:B------:R-:W1:Y:S01]  /*0360*/  MUFU.RCP R16, R16 ;  /* 0x0000001000107308 */ /* 0x000e620000001000 */
[----:B------:R-:W-:Y:S01]  /*0370*/  @!P3 FMUL R8, R8, 16777216 ;  /* 0x4b8000000808b820 */ /* 0x000fe20000400000 */
[----:B------:R-:W-:Y:S01]  /*0380*/  @!P3 FMUL R17, R17, 16777216 ;  /* 0x4b8000001111b820 */ /* 0x000fe20000400000 */
[----:B0-----:R-:W-:-:S05]  /*0390*/  IMAD.WIDE R6, R0, 0x4, R6 ;  /* 0x0000000400067825 */ /* 0x001fca00078e0206 */
[----:B------:R-:W0:Y:S01]  /*03a0*/  MUFU.RCP R17, R17 ;  /* 0x0000001100117308 */ /* 0x000e220000001000 */
[----:B-1----:R-:W-:-:S04]  /*03b0*/  FMUL R9, R16, R9 ;  /* 0x0000000910097220 */ /* 0x002fc80000400000 */
[----:B------:R-:W-:Y:S01]  /*03c0*/  FMUL R9, R2, R9 ;  /* 0x0000000902097220 */ /* 0x000fe20000400000 */
[----:B0-----:R-:W-:-:S03]  /*03d0*/  FMUL R8, R17, R8 ;  /* 0x0000000811087220 */ /* 0x001fc60000400000 */
[----:B--2---:R-:W-:Y:S01]  /*03e0*/  FFMA R9, R9, R12, R10 ;  /* 0x0000000c09097223 */ /* 0x004fe2000000000a */
[----:B------:R-:W-:-:S03]  /*03f0*/  FMUL R8, R3, R8 ;  /* 0x0000000803087220 */ /* 0x000fc60000400000 */
[----:B---3--:R-:W-:Y:S01]  /*0400*/  FADD R14, R9, R14 ;  /* 0x0000000e090e7221 */ /* 0x008fe20000000000 */
[----:B------:R-:W-:-:S04]  /*0410*/  FFMA R8, R8, R13, R11 ;  /* 0x0000000d08087223 */ /* 0x000fc8000000000b */
[----:B------:R-:W-:Y:S01]  /*0420*/  FADD R15, R8, R15 ;  /* 0x0000000f080f7221 */ /* 0x000fe20000000000 */
[----:B------:R-:W-:Y:S06]  /*0430*/  @P4 EXIT ;  /* 0x000000000000494d */ /* 0x000fec0003800000 */
[----:B------:R-:W-:Y:S01]  /*0440*/  STG.E.64 desc[UR4][R6.64], R14 ;  /* 0x0000000e06007986 */ /* 0x000fe2000c101b04 */
[----:B------:R-:W-:Y:S05]  /*0450*/  EXIT ;  /* 0x000000000000794d */ /* 0x000fea0003800000 */
.L_x_0:
[----:B------:R-:W-:-:S00]  /*0460*/  BRA `(.L_x_0) ;  /* 0xfffffffc00fc7947 */ /* 0x000fc0000383ffff */
[----:B------:R-:W-:-:S00]  /*0470*/  NOP ;  /* 0x0000000000007918 */ /* 0x000fc00000000000 */
        /* <DEDUP_REMOVED lines=8> */
.L_x_1:


//--------------------- .nv.global.init           --------------------------
	.section	.nv.global.init,"aw",@progbits
.nv.global.init:
	.type		_$_str,@object
	.size		_$_str,(_$_str_$_2 - _$_str)
_$_str:
        /*0000*/ 	.byte	0x5f, 0x5f, 0x43, 0x55, 0x44, 0x41, 0x5f, 0x46, 0x54, 0x5a, 0x00
	.type		_$_str_$_2,@object
	.size		_$_str_$_2,(.L_1 - _$_str_$_2)
_$_str_$_2:
        /*000b*/ 	.byte	0x5f, 0x5f, 0x43, 0x55, 0x44, 0x41, 0x5f, 0x50, 0x52, 0x45, 0x43, 0x5f, 0x53, 0x51, 0x52, 0x54
        /*001b*/ 	.byte	0x00
.L_1:


//--------------------- .nv.constant0.triton_poi_fused__native_batch_norm_legit_no_training_add_43 --------------------------
	.section	.nv.constant0.triton_poi_fused__native_batch_norm_legit_no_training_add_43,"a",@progbits
	.sectionflags	@""
	.align	4
.nv.constant0.triton_poi_fused__native_batch_norm_legit_no_training_add_43:
	.zero		588
